//
// Generated by NVIDIA NVVM Compiler
//
// Compiler Build ID: CL-36424714
// Cuda compilation tools, release 13.0, V13.0.88
// Based on NVVM 20.0.0
//

.version 9.0
.target sm_100
.address_size 64

	// .globl	sub_f32

.visible .entry sub_f32(
	.param .u64 .ptr .align 1 sub_f32_param_0,
	.param .u64 .ptr .align 1 sub_f32_param_1,
	.param .u64 .ptr .align 1 sub_f32_param_2,
	.param .u32 sub_f32_param_3
)
{
	.reg .pred 	%p<3>;
	.reg .b32 	%r<11>;
	.reg .b32 	%f<4>;
	.reg .b64 	%rd<11>;

	ld.param.u64 	%rd4, [sub_f32_param_0];
	ld.param.u64 	%rd5, [sub_f32_param_1];
	ld.param.u64 	%rd6, [sub_f32_param_2];
	ld.param.u32 	%r6, [sub_f32_param_3];
	mov.u32 	%r1, %ntid.x;
	mov.u32 	%r7, %ctaid.x;
	mov.u32 	%r8, %tid.x;
	mad.lo.s32 	%r10, %r1, %r7, %r8;
	setp.ge.s32 	%p1, %r10, %r6;
	@%p1 bra 	$L__BB0_3;
	mov.u32 	%r9, %nctaid.x;
	mul.lo.s32 	%r3, %r9, %r1;
	cvta.to.global.u64 	%rd1, %rd4;
	cvta.to.global.u64 	%rd2, %rd5;
	cvta.to.global.u64 	%rd3, %rd6;
$L__BB0_2:
	mul.wide.s32 	%rd7, %r10, 4;
	add.s64 	%rd8, %rd1, %rd7;
	ld.global.f32 	%f1, [%rd8];
	add.s64 	%rd9, %rd2, %rd7;
	ld.global.f32 	%f2, [%rd9];
	sub.f32 	%f3, %f1, %f2;
	add.s64 	%rd10, %rd3, %rd7;
	st.global.f32 	[%rd10], %f3;
	add.s32 	%r10, %r10, %r3;
	setp.lt.s32 	%p2, %r10, %r6;
	@%p2 bra 	$L__BB0_2;
$L__BB0_3:
	ret;

}
	// .globl	sub_f64
.visible .entry sub_f64(
	.param .u64 .ptr .align 1 sub_f64_param_0,
	.param .u64 .ptr .align 1 sub_f64_param_1,
	.param .u64 .ptr .align 1 sub_f64_param_2,
	.param .u32 sub_f64_param_3
)
{
	.reg .pred 	%p<3>;
	.reg .b32 	%r<11>;
	.reg .b64 	%rd<11>;
	.reg .b64 	%fd<4>;

	ld.param.u64 	%rd4, [sub_f64_param_0];
	ld.param.u64 	%rd5, [sub_f64_param_1];
	ld.param.u64 	%rd6, [sub_f64_param_2];
	ld.param.u32 	%r6, [sub_f64_param_3];
	mov.u32 	%r1, %ntid.x;
	mov.u32 	%r7, %ctaid.x;
	mov.u32 	%r8, %tid.x;
	mad.lo.s32 	%r10, %r1, %r7, %r8;
	setp.ge.s32 	%p1, %r10, %r6;
	@%p1 bra 	$L__BB1_3;
	mov.u32 	%r9, %nctaid.x;
	mul.lo.s32 	%r3, %r9, %r1;
	cvta.to.global.u64 	%rd1, %rd4;
	cvta.to.global.u64 	%rd2, %rd5;
	cvta.to.global.u64 	%rd3, %rd6;
$L__BB1_2:
	mul.wide.s32 	%rd7, %r10, 8;
	add.s64 	%rd8, %rd1, %rd7;
	ld.global.f64 	%fd1, [%rd8];
	add.s64 	%rd9, %rd2, %rd7;
	ld.global.f64 	%fd2, [%rd9];
	sub.f64 	%fd3, %fd1, %fd2;
	add.s64 	%rd10, %rd3, %rd7;
	st.global.f64 	[%rd10], %fd3;
	add.s32 	%r10, %r10, %r3;
	setp.lt.s32 	%p2, %r10, %r6;
	@%p2 bra 	$L__BB1_2;
$L__BB1_3:
	ret;

}
	// .globl	sub_i32
.visible .entry sub_i32(
	.param .u64 .ptr .align 1 sub_i32_param_0,
	.param .u64 .ptr .align 1 sub_i32_param_1,
	.param .u64 .ptr .align 1 sub_i32_param_2,
	.param .u32 sub_i32_param_3
)
{
	.reg .pred 	%p<3>;
	.reg .b32 	%r<14>;
	.reg .b64 	%rd<11>;

	ld.param.u64 	%rd4, [sub_i32_param_0];
	ld.param.u64 	%rd5, [sub_i32_param_1];
	ld.param.u64 	%rd6, [sub_i32_param_2];
	ld.param.u32 	%r6, [sub_i32_param_3];
	mov.u32 	%r1, %ntid.x;
	mov.u32 	%r7, %ctaid.x;
	mov.u32 	%r8, %tid.x;
	mad.lo.s32 	%r13, %r1, %r7, %r8;
	setp.ge.s32 	%p1, %r13, %r6;
	@%p1 bra 	$L__BB2_3;
	mov.u32 	%r9, %nctaid.x;
	mul.lo.s32 	%r3, %r9, %r1;
	cvta.to.global.u64 	%rd1, %rd4;
	cvta.to.global.u64 	%rd2, %rd5;
	cvta.to.global.u64 	%rd3, %rd6;
$L__BB2_2:
	mul.wide.s32 	%rd7, %r13, 4;
	add.s64 	%rd8, %rd1, %rd7;
	ld.global.u32 	%r10, [%rd8];
	add.s64 	%rd9, %rd2, %rd7;
	ld.global.u32 	%r11, [%rd9];
	sub.s32 	%r12, %r10, %r11;
	add.s64 	%rd10, %rd3, %rd7;
	st.global.u32 	[%rd10], %r12;
	add.s32 	%r13, %r13, %r3;
	setp.lt.s32 	%p2, %r13, %r6;
	@%p2 bra 	$L__BB2_2;
$L__BB2_3:
	ret;

}
	// .globl	sub_i64
.visible .entry sub_i64(
	.param .u64 .ptr .align 1 sub_i64_param_0,
	.param .u64 .ptr .align 1 sub_i64_param_1,
	.param .u64 .ptr .align 1 sub_i64_param_2,
	.param .u32 sub_i64_param_3
)
{
	.reg .pred 	%p<3>;
	.reg .b32 	%r<11>;
	.reg .b64 	%rd<14>;

	ld.param.u64 	%rd4, [sub_i64_param_0];
	ld.param.u64 	%rd5, [sub_i64_param_1];
	ld.param.u64 	%rd6, [sub_i64_param_2];
	ld.param.u32 	%r6, [sub_i64_param_3];
	mov.u32 	%r1, %ntid.x;
	mov.u32 	%r7, %ctaid.x;
	mov.u32 	%r8, %tid.x;
	mad.lo.s32 	%r10, %r1, %r7, %r8;
	setp.ge.s32 	%p1, %r10, %r6;
	@%p1 bra 	$L__BB3_3;
	mov.u32 	%r9, %nctaid.x;
	mul.lo.s32 	%r3, %r9, %r1;
	cvta.to.global.u64 	%rd1, %rd4;
	cvta.to.global.u64 	%rd2, %rd5;
	cvta.to.global.u64 	%rd3, %rd6;
$L__BB3_2:
	mul.wide.s32 	%rd7, %r10, 8;
	add.s64 	%rd8, %rd1, %rd7;
	ld.global.u64 	%rd9, [%rd8];
	add.s64 	%rd10, %rd2, %rd7;
	ld.global.u64 	%rd11, [%rd10];
	sub.s64 	%rd12, %rd9, %rd11;
	add.s64 	%rd13, %rd3, %rd7;
	st.global.u64 	[%rd13], %rd12;
	add.s32 	%r10, %r10, %r3;
	setp.lt.s32 	%p2, %r10, %r6;
	@%p2 bra 	$L__BB3_2;
$L__BB3_3:
	ret;

}


// ===== COMPILED SASS (sm_100) =====

	.target	sm_100

	.elftype	@"ET_EXEC"


//--------------------- .note.nv.tkinfo           --------------------------
	.section	.note.nv.tkinfo,"",@"SHT_NOTE"
	.sectionflags	@"SHF_NOTE_NV_TKINFO"
	.tkinfo
        /*0018*/ 	.word	0x00000002
        /*0030*/ 	.string	""
        /*0030*/ 	.string	"ptxas"
        /*0030*/ 	.string	"Cuda compilation tools, release 13.0, V13.0.88"
        /*0030*/ 	.string	"Build cuda_13.0.r13.0/compiler.36424714_0"
        /*0030*/ 	.string	"-arch sm_100 -m 64 "



//--------------------- .note.nv.cuinfo           --------------------------
	.section	.note.nv.cuinfo,"",@"SHT_NOTE"
	.sectionflags	@"SHF_NOTE_NV_CUINFO"
        /*0018*/ 	.short	0x0002
        /*001a*/ 	.short	0x0064
        /*001c*/ 	.short	0x0082
	.zero		2


//--------------------- .nv.info                  --------------------------
	.section	.nv.info,"",@"SHT_CUDA_INFO"
	.align	4


	//----- nvinfo : EIATTR_REGCOUNT
	.align		4
        /*0000*/ 	.byte	0x04, 0x2f
        /*0002*/ 	.short	(.L_1 - .L_0)
	.align		4
.L_0:
        /*0004*/ 	.word	index@(sub_f32)
        /*0008*/ 	.word	0x00000012


	//----- nvinfo : EIATTR_FRAME_SIZE
	.align		4
.L_1:
        /*000c*/ 	.byte	0x04, 0x11
        /*000e*/ 	.short	(.L_3 - .L_2)
	.align		4
.L_2:
        /*0010*/ 	.word	index@(sub_f32)
        /*0014*/ 	.word	0x00000000


	//----- nvinfo : EIATTR_REGCOUNT
	.align		4
.L_3:
        /*0018*/ 	.byte	0x04, 0x2f
        /*001a*/ 	.short	(.L_5 - .L_4)
	.align		4
.L_4:
        /*001c*/ 	.word	index@(sub_f64)
        /*0020*/ 	.word	0x00000012


	//----- nvinfo : EIATTR_FRAME_SIZE
	.align		4
.L_5:
        /*0024*/ 	.byte	0x04, 0x11
        /*0026*/ 	.short	(.L_7 - .L_6)
	.align		4
.L_6:
        /*0028*/ 	.word	index@(sub_f64)
        /*002c*/ 	.word	0x00000000


	//----- nvinfo : EIATTR_REGCOUNT
	.align		4
.L_7:
        /*0030*/ 	.byte	0x04, 0x2f
        /*0032*/ 	.short	(.L_9 - .L_8)
	.align		4
.L_8:
        /*0034*/ 	.word	index@(sub_i32)
        /*0038*/ 	.word	0x00000012


	//----- nvinfo : EIATTR_FRAME_SIZE
	.align		4
.L_9:
        /*003c*/ 	.byte	0x04, 0x11
        /*003e*/ 	.short	(.L_11 - .L_10)
	.align		4
.L_10:
        /*0040*/ 	.word	index@(sub_i32)
        /*0044*/ 	.word	0x00000000


	//----- nvinfo : EIATTR_REGCOUNT
	.align		4
.L_11:
        /*0048*/ 	.byte	0x04, 0x2f
        /*004a*/ 	.short	(.L_13 - .L_12)
	.align		4
.L_12:
        /*004c*/ 	.word	index@(sub_i64)
        /*0050*/ 	.word	0x00000012


	//----- nvinfo : EIATTR_FRAME_SIZE
	.align		4
.L_13:
        /*0054*/ 	.byte	0x04, 0x11
        /*0056*/ 	.short	(.L_15 - .L_14)
	.align		4
.L_14:
        /*0058*/ 	.word	index@(sub_i64)
        /*005c*/ 	.word	0x00000000


	//----- nvinfo : EIATTR_MIN_STACK_SIZE
	.align		4
.L_15:
        /*0060*/ 	.byte	0x04, 0x12
        /*0062*/ 	.short	(.L_17 - .L_16)
	.align		4
.L_16:
        /*0064*/ 	.word	index@(sub_i64)
        /*0068*/ 	.word	0x00000000


	//----- nvinfo : EIATTR_MIN_STACK_SIZE
	.align		4
.L_17:
        /*006c*/ 	.byte	0x04, 0x12
        /*006e*/ 	.short	(.L_19 - .L_18)
	.align		4
.L_18:
        /*0070*/ 	.word	index@(sub_i32)
        /*0074*/ 	.word	0x00000000


	//----- nvinfo : EIATTR_MIN_STACK_SIZE
	.align		4
.L_19:
        /*0078*/ 	.byte	0x04, 0x12
        /*007a*/ 	.short	(.L_21 - .L_20)
	.align		4
.L_20:
        /*007c*/ 	.word	index@(sub_f64)
        /*0080*/ 	.word	0x00000000


	//----- nvinfo : EIATTR_MIN_STACK_SIZE
	.align		4
.L_21:
        /*0084*/ 	.byte	0x04, 0x12
        /*0086*/ 	.short	(.L_23 - .L_22)
	.align		4
.L_22:
        /*0088*/ 	.word	index@(sub_f32)
        /*008c*/ 	.word	0x00000000
.L_23:


//--------------------- .nv.compat                --------------------------
	.section	.nv.compat,"",@"SHT_CUDA_COMPAT_INFO"
	.align	4
        /*0000*/ 	.byte	0x02, 0x09, 0x00, 0x00, 0x02, 0x02, 0x01, 0x00, 0x02, 0x05, 0x05, 0x00, 0x03, 0x07, 0x01, 0x01
        /*0010*/ 	.byte	0x02, 0x03, 0x00, 0x00, 0x02, 0x06, 0x01, 0x00, 0x04, 0x0b, 0x08, 0x00, 0x01, 0x00, 0x00, 0x00
        /*0020*/ 	.byte	0x00, 0x00, 0x00, 0x00


//--------------------- .nv.info.sub_i64          --------------------------
	.section	.nv.info.sub_i64,"",@"SHT_CUDA_INFO"
	.sectionflags	@""
	.align	4


	//----- nvinfo : EIATTR_CUDA_API_VERSION
	.align		4
        /*0000*/ 	.byte	0x04, 0x37
        /*0002*/ 	.short	(.L_25 - .L_24)
.L_24:
        /*0004*/ 	.word	0x00000082


	//----- nvinfo : EIATTR_KPARAM_INFO
	.align		4
.L_25:
        /*0008*/ 	.byte	0x04, 0x17
        /*000a*/ 	.short	(.L_27 - .L_26)
.L_26:
        /*000c*/ 	.word	0x00000000
        /*0010*/ 	.short	0x0003
        /*0012*/ 	.short	0x0018
        /*0014*/ 	.byte	0x00, 0xf0, 0x11, 0x00


	//----- nvinfo : EIATTR_KPARAM_INFO
	.align		4
.L_27:
        /*0018*/ 	.byte	0x04, 0x17
        /*001a*/ 	.short	(.L_29 - .L_28)
.L_28:
        /*001c*/ 	.word	0x00000000
        /*0020*/ 	.short	0x0002
        /*0022*/ 	.short	0x0010
        /*0024*/ 	.byte	0x00, 0xf5, 0x21, 0x00


	//----- nvinfo : EIATTR_KPARAM_INFO
	.align		4
.L_29:
        /*0028*/ 	.byte	0x04, 0x17
        /*002a*/ 	.short	(.L_31 - .L_30)
.L_30:
        /*002c*/ 	.word	0x00000000
        /*0030*/ 	.short	0x0001
        /*0032*/ 	.short	0x0008
        /*0034*/ 	.byte	0x00, 0xf5, 0x21, 0x00


	//----- nvinfo : EIATTR_KPARAM_INFO
	.align		4
.L_31:
        /*0038*/ 	.byte	0x04, 0x17
        /*003a*/ 	.short	(.L_33 - .L_32)
.L_32:
        /*003c*/ 	.word	0x00000000
        /*0040*/ 	.short	0x0000
        /*0042*/ 	.short	0x0000
        /*0044*/ 	.byte	0x00, 0xf5, 0x21, 0x00


	//----- nvinfo : EIATTR_SPARSE_MMA_MASK
	.align		4
.L_33:
        /*0048*/ 	.byte	0x03, 0x50
        /*004a*/ 	.short	0x0000


	//----- nvinfo : EIATTR_MAXREG_COUNT
	.align		4
        /*004c*/ 	.byte	0x03, 0x1b
        /*004e*/ 	.short	0x00ff


	//----- nvinfo : EIATTR_MERCURY_ISA_VERSION
	.align		4
        /*0050*/ 	.byte	0x03, 0x5f
        /*0052*/ 	.short	0x0101


	//----- nvinfo : EIATTR_VRC_CTA_INIT_COUNT
	.align		4
        /*0054*/ 	.byte	0x02, 0x4a
	.zero		1
	.zero		1


	//----- nvinfo : EIATTR_EXIT_INSTR_OFFSETS
	.align		4
        /*0058*/ 	.byte	0x04, 0x1c
        /*005a*/ 	.short	(.L_35 - .L_34)


	//   ....[0]....
.L_34:
        /*005c*/ 	.word	0x00000070


	//   ....[1]....
        /*0060*/ 	.word	0x00000190


	//----- nvinfo : EIATTR_CRS_STACK_SIZE
	.align		4
.L_35:
        /*0064*/ 	.byte	0x04, 0x1e
        /*0066*/ 	.short	(.L_37 - .L_36)
.L_36:
        /*0068*/ 	.word	0x00000000


	//----- nvinfo : EIATTR_CBANK_PARAM_SIZE
	.align		4
.L_37:
        /*006c*/ 	.byte	0x03, 0x19
        /*006e*/ 	.short	0x001c


	//----- nvinfo : EIATTR_PARAM_CBANK
	.align		4
        /*0070*/ 	.byte	0x04, 0x0a
        /*0072*/ 	.short	(.L_39 - .L_38)
	.align		4
.L_38:
        /*0074*/ 	.word	index@(.nv.constant0.sub_i64)
        /*0078*/ 	.short	0x0380
        /*007a*/ 	.short	0x001c


	//----- nvinfo : EIATTR_SW_WAR
	.align		4
.L_39:
        /*007c*/ 	.byte	0x04, 0x36
        /*007e*/ 	.short	(.L_41 - .L_40)
.L_40:
        /*0080*/ 	.word	0x00000008
.L_41:


//--------------------- .nv.info.sub_i32          --------------------------
	.section	.nv.info.sub_i32,"",@"SHT_CUDA_INFO"
	.sectionflags	@""
	.align	4


	//----- nvinfo : EIATTR_CUDA_API_VERSION
	.align		4
        /*0000*/ 	.byte	0x04, 0x37
        /*0002*/ 	.short	(.L_43 - .L_42)
.L_42:
        /*0004*/ 	.word	0x00000082


	//----- nvinfo : EIATTR_KPARAM_INFO
	.align		4
.L_43:
        /*0008*/ 	.byte	0x04, 0x17
        /*000a*/ 	.short	(.L_45 - .L_44)
.L_44:
        /*000c*/ 	.word	0x00000000
        /*0010*/ 	.short	0x0003
        /*0012*/ 	.short	0x0018
        /*0014*/ 	.byte	0x00, 0xf0, 0x11, 0x00


	//----- nvinfo : EIATTR_KPARAM_INFO
	.align		4
.L_45:
        /*0018*/ 	.byte	0x04, 0x17
        /*001a*/ 	.short	(.L_47 - .L_46)
.L_46:
        /*001c*/ 	.word	0x00000000
        /*0020*/ 	.short	0x0002
        /*0022*/ 	.short	0x0010
        /*0024*/ 	.byte	0x00, 0xf5, 0x21, 0x00


	//----- nvinfo : EIATTR_KPARAM_INFO
	.align		4
.L_47:
        /*0028*/ 	.byte	0x04, 0x17
        /*002a*/ 	.short	(.L_49 - .L_48)
.L_48:
        /*002c*/ 	.word	0x00000000
        /*0030*/ 	.short	0x0001
        /*0032*/ 	.short	0x0008
        /*0034*/ 	.byte	0x00, 0xf5, 0x21, 0x00


	//----- nvinfo : EIATTR_KPARAM_INFO
	.align		4
.L_49:
        /*0038*/ 	.byte	0x04, 0x17
        /*003a*/ 	.short	(.L_51 - .L_50)
.L_50:
        /*003c*/ 	.word	0x00000000
        /*0040*/ 	.short	0x0000
        /*0042*/ 	.short	0x0000
        /*0044*/ 	.byte	0x00, 0xf5, 0x21, 0x00


	//----- nvinfo : EIATTR_SPARSE_MMA_MASK
	.align		4
.L_51:
        /*0048*/ 	.byte	0x03, 0x50
        /*004a*/ 	.short	0x0000


	//----- nvinfo : EIATTR_MAXREG_COUNT
	.align		4
        /*004c*/ 	.byte	0x03, 0x1b
        /*004e*/ 	.short	0x00ff


	//----- nvinfo : EIATTR_MERCURY_ISA_VERSION
	.align		4
        /*0050*/ 	.byte	0x03, 0x5f
        /*0052*/ 	.short	0x0101


	//----- nvinfo : EIATTR_VRC_CTA_INIT_COUNT
	.align		4
        /*0054*/ 	.byte	0x02, 0x4a
	.zero		1
	.zero		1


	//----- nvinfo : EIATTR_EXIT_INSTR_OFFSETS
	.align		4
        /*0058*/ 	.byte	0x04, 0x1c
        /*005a*/ 	.short	(.L_53 - .L_52)


	//   ....[0]....
.L_52:
        /*005c*/ 	.word	0x00000070


	//   ....[1]....
        /*0060*/ 	.word	0x00000180


	//----- nvinfo : EIATTR_CRS_STACK_SIZE
	.align		4
.L_53:
        /*0064*/ 	.byte	0x04, 0x1e
        /*0066*/ 	.short	(.L_55 - .L_54)
.L_54:
        /*0068*/ 	.word	0x00000000


	//----- nvinfo : EIATTR_CBANK_PARAM_SIZE
	.align		4
.L_55:
        /*006c*/ 	.byte	0x03, 0x19
        /*006e*/ 	.short	0x001c


	//----- nvinfo : EIATTR_PARAM_CBANK
	.align		4
        /*0070*/ 	.byte	0x04, 0x0a
        /*0072*/ 	.short	(.L_57 - .L_56)
	.align		4
.L_56:
        /*0074*/ 	.word	index@(.nv.constant0.sub_i32)
        /*0078*/ 	.short	0x0380
        /*007a*/ 	.short	0x001c


	//----- nvinfo : EIATTR_SW_WAR
	.align		4
.L_57:
        /*007c*/ 	.byte	0x04, 0x36
        /*007e*/ 	.short	(.L_59 - .L_58)
.L_58:
        /*0080*/ 	.word	0x00000008
.L_59:


//--------------------- .nv.info.sub_f64          --------------------------
	.section	.nv.info.sub_f64,"",@"SHT_CUDA_INFO"
	.sectionflags	@""
	.align	4


	//----- nvinfo : EIATTR_CUDA_API_VERSION
	.align		4
        /*0000*/ 	.byte	0x04, 0x37
        /*0002*/ 	.short	(.L_61 - .L_60)
.L_60:
        /*0004*/ 	.word	0x00000082


	//----- nvinfo : EIATTR_KPARAM_INFO
	.align		4
.L_61:
        /*0008*/ 	.byte	0x04, 0x17
        /*000a*/ 	.short	(.L_63 - .L_62)
.L_62:
        /*000c*/ 	.word	0x00000000
        /*0010*/ 	.short	0x0003
        /*0012*/ 	.short	0x0018
        /*0014*/ 	.byte	0x00, 0xf0, 0x11, 0x00


	//----- nvinfo : EIATTR_KPARAM_INFO
	.align		4
.L_63:
        /*0018*/ 	.byte	0x04, 0x17
        /*001a*/ 	.short	(.L_65 - .L_64)
.L_64:
        /*001c*/ 	.word	0x00000000
        /*0020*/ 	.short	0x0002
        /*0022*/ 	.short	0x0010
        /*0024*/ 	.byte	0x00, 0xf5, 0x21, 0x00


	//----- nvinfo : EIATTR_KPARAM_INFO
	.align		4
.L_65:
        /*0028*/ 	.byte	0x04, 0x17
        /*002a*/ 	.short	(.L_67 - .L_66)
.L_66:
        /*002c*/ 	.word	0x00000000
        /*0030*/ 	.short	0x0001
        /*0032*/ 	.short	0x0008
        /*0034*/ 	.byte	0x00, 0xf5, 0x21, 0x00


	//----- nvinfo : EIATTR_KPARAM_INFO
	.align		4
.L_67:
        /*0038*/ 	.byte	0x04, 0x17
        /*003a*/ 	.short	(.L_69 - .L_68)
.L_68:
        /*003c*/ 	.word	0x00000000
        /*0040*/ 	.short	0x0000
        /*0042*/ 	.short	0x0000
        /*0044*/ 	.byte	0x00, 0xf5, 0x21, 0x00


	//----- nvinfo : EIATTR_SPARSE_MMA_MASK
	.align		4
.L_69:
        /*0048*/ 	.byte	0x03, 0x50
        /*004a*/ 	.short	0x0000


	//----- nvinfo : EIATTR_MAXREG_COUNT
	.align		4
        /*004c*/ 	.byte	0x03, 0x1b
        /*004e*/ 	.short	0x00ff


	//----- nvinfo : EIATTR_MERCURY_ISA_VERSION
	.align		4
        /*0050*/ 	.byte	0x03, 0x5f
        /*0052*/ 	.short	0x0101


	//----- nvinfo : EIATTR_VRC_CTA_INIT_COUNT
	.align		4
        /*0054*/ 	.byte	0x02, 0x4a
	.zero		1
	.zero		1


	//----- nvinfo : EIATTR_EXIT_INSTR_OFFSETS
	.align		4
        /*0058*/ 	.byte	0x04, 0x1c
        /*005a*/ 	.short	(.L_71 - .L_70)


	//   ....[0]....
.L_70:
        /*005c*/ 	.word	0x00000070


	//   ....[1]....
        /*0060*/ 	.word	0x00000180


	//----- nvinfo : EIATTR_CRS_STACK_SIZE
	.align		4
.L_71:
        /*0064*/ 	.byte	0x04, 0x1e
        /*0066*/ 	.short	(.L_73 - .L_72)
.L_72:
        /*0068*/ 	.word	0x00000000


	//----- nvinfo : EIATTR_CBANK_PARAM_SIZE
	.align		4
.L_73:
        /*006c*/ 	.byte	0x03, 0x19
        /*006e*/ 	.short	0x001c


	//----- nvinfo : EIATTR_PARAM_CBANK
	.align		4
        /*0070*/ 	.byte	0x04, 0x0a
        /*0072*/ 	.short	(.L_75 - .L_74)
	.align		4
.L_74:
        /*0074*/ 	.word	index@(.nv.constant0.sub_f64)
        /*0078*/ 	.short	0x0380
        /*007a*/ 	.short	0x001c


	//----- nvinfo : EIATTR_SW_WAR
	.align		4
.L_75:
        /*007c*/ 	.byte	0x04, 0x36
        /*007e*/ 	.short	(.L_77 - .L_76)
.L_76:
        /*0080*/ 	.word	0x00000008
.L_77:


//--------------------- .nv.info.sub_f32          --------------------------
	.section	.nv.info.sub_f32,"",@"SHT_CUDA_INFO"
	.sectionflags	@""
	.align	4


	//----- nvinfo : EIATTR_CUDA_API_VERSION
	.align		4
        /*0000*/ 	.byte	0x04, 0x37
        /*0002*/ 	.short	(.L_79 - .L_78)
.L_78:
        /*0004*/ 	.word	0x00000082


	//----- nvinfo : EIATTR_KPARAM_INFO
	.align		4
.L_79:
        /*0008*/ 	.byte	0x04, 0x17
        /*000a*/ 	.short	(.L_81 - .L_80)
.L_80:
        /*000c*/ 	.word	0x00000000
        /*0010*/ 	.short	0x0003
        /*0012*/ 	.short	0x0018
        /*0014*/ 	.byte	0x00, 0xf0, 0x11, 0x00


	//----- nvinfo : EIATTR_KPARAM_INFO
	.align		4
.L_81:
        /*0018*/ 	.byte	0x04, 0x17
        /*001a*/ 	.short	(.L_83 - .L_82)
.L_82:
        /*001c*/ 	.word	0x00000000
        /*0020*/ 	.short	0x0002
        /*0022*/ 	.short	0x0010
        /*0024*/ 	.byte	0x00, 0xf5, 0x21, 0x00


	//----- nvinfo : EIATTR_KPARAM_INFO
	.align		4
.L_83:
        /*0028*/ 	.byte	0x04, 0x17
        /*002a*/ 	.short	(.L_85 - .L_84)
.L_84:
        /*002c*/ 	.word	0x00000000
        /*0030*/ 	.short	0x0001
        /*0032*/ 	.short	0x0008
        /*0034*/ 	.byte	0x00, 0xf5, 0x21, 0x00


	//----- nvinfo : EIATTR_KPARAM_INFO
	.align		4
.L_85:
        /*0038*/ 	.byte	0x04, 0x17
        /*003a*/ 	.short	(.L_87 - .L_86)
.L_86:
        /*003c*/ 	.word	0x00000000
        /*0040*/ 	.short	0x0000
        /*0042*/ 	.short	0x0000
        /*0044*/ 	.byte	0x00, 0xf5, 0x21, 0x00


	//----- nvinfo : EIATTR_SPARSE_MMA_MASK
	.align		4
.L_87:
        /*0048*/ 	.byte	0x03, 0x50
        /*004a*/ 	.short	0x0000


	//----- nvinfo : EIATTR_MAXREG_COUNT
	.align		4
        /*004c*/ 	.byte	0x03, 0x1b
        /*004e*/ 	.short	0x00ff


	//----- nvinfo : EIATTR_MERCURY_ISA_VERSION
	.align		4
        /*0050*/ 	.byte	0x03, 0x5f
        /*0052*/ 	.short	0x0101


	//----- nvinfo : EIATTR_VRC_CTA_INIT_COUNT
	.align		4
        /*0054*/ 	.byte	0x02, 0x4a
	.zero		1
	.zero		1


	//----- nvinfo : EIATTR_EXIT_INSTR_OFFSETS
	.align		4
        /*0058*/ 	.byte	0x04, 0x1c
        /*005a*/ 	.short	(.L_89 - .L_88)


	//   ....[0]....
.L_88:
        /*005c*/ 	.word	0x00000070


	//   ....[1]....
        /*0060*/ 	.word	0x00000180


	//----- nvinfo : EIATTR_CRS_STACK_SIZE
	.align		4
.L_89:
        /*0064*/ 	.byte	0x04, 0x1e
        /*0066*/ 	.short	(.L_91 - .L_90)
.L_90:
        /*0068*/ 	.word	0x00000000


	//----- nvinfo : EIATTR_CBANK_PARAM_SIZE
	.align		4
.L_91:
        /*006c*/ 	.byte	0x03, 0x19
        /*006e*/ 	.short	0x001c


	//----- nvinfo : EIATTR_PARAM_CBANK
	.align		4
        /*0070*/ 	.byte	0x04, 0x0a
        /*0072*/ 	.short	(.L_93 - .L_92)
	.align		4
.L_92:
        /*0074*/ 	.word	index@(.nv.constant0.sub_f32)
        /*0078*/ 	.short	0x0380
        /*007a*/ 	.short	0x001c


	//----- nvinfo : EIATTR_SW_WAR
	.align		4
.L_93:
        /*007c*/ 	.byte	0x04, 0x36
        /*007e*/ 	.short	(.L_95 - .L_94)
.L_94:
        /*0080*/ 	.word	0x00000008
.L_95:


//--------------------- .nv.callgraph             --------------------------
	.section	.nv.callgraph,"",@"SHT_CUDA_CALLGRAPH"
	.align	4
	.sectionentsize	8
	.align		4
        /*0000*/ 	.word	0x00000000
	.align		4
        /*0004*/ 	.word	0xffffffff
	.align		4
        /*0008*/ 	.word	0x00000000
	.align		4
        /*000c*/ 	.word	0xfffffffe
	.align		4
        /*0010*/ 	.word	0x00000000
	.align		4
        /*0014*/ 	.word	0xfffffffd
	.align		4
        /*0018*/ 	.word	0x00000000
	.align		4
        /*001c*/ 	.word	0xfffffffc


//--------------------- .text.sub_i64             --------------------------
	.section	.text.sub_i64,"ax",@progbits
	.align	128
        .global         sub_i64
        .type           sub_i64,@function
        .size           sub_i64,(.L_x_8 - sub_i64)
        .other          sub_i64,@"STO_CUDA_ENTRY STV_DEFAULT"
sub_i64:
.text.sub_i64:
[----:B------:R-:W-:Y:S01]  /*0000*/  LDC R1, c[0x0][0x37c] ;  /* 0x0000df00ff017b82 */ /* 0x000fe20000000800 */
[----:B------:R-:W0:Y:S01]  /*0010*/  S2R R0, SR_CTAID.X ;  /* 0x0000000000007919 */ /* 0x000e220000002500 */
[----:B------:R-:W0:Y:S01]  /*0020*/  LDCU UR4, c[0x0][0x360] ;  /* 0x00006c00ff0477ac */ /* 0x000e220008000800 */
[----:B------:R-:W0:Y:S01]  /*0030*/  S2R R3, SR_TID.X ;  /* 0x0000000000037919 */ /* 0x000e220000002100 */
[----:B------:R-:W1:Y:S01]  /*0040*/  LDCU UR8, c[0x0][0x398] ;  /* 0x00007300ff0877ac */ /* 0x000e620008000800 */
[----:B0-----:R-:W-:-:S05]  /*0050*/  IMAD R0, R0, UR4, R3 ;  /* 0x0000000400007c24 */ /* 0x001fca000f8e0203 */
[----:B-1----:R-:W-:-:S13]  /*0060*/  ISETP.GE.AND P0, PT, R0, UR8, PT ;  /* 0x0000000800007c0c */ /* 0x002fda000bf06270 */
[----:B------:R-:W-:Y:S05]  /*0070*/  @P0 EXIT ;  /* 0x000000000000094d */ /* 0x000fea0003800000 */
[----:B------:R-:W0:Y:S01]  /*0080*/  LDC.64 R14, c[0x0][0x390] ;  /* 0x0000e400ff0e7b82 */ /* 0x000e220000000a00 */
[----:B------:R-:W1:Y:S01]  /*0090*/  LDCU UR5, c[0x0][0x370] ;  /* 0x00006e00ff0577ac */ /* 0x000e620008000800 */
[----:B------:R-:W2:Y:S06]  /*00a0*/  LDCU.64 UR6, c[0x0][0x358] ;  /* 0x00006b00ff0677ac */ /* 0x000eac0008000a00 */
[----:B------:R-:W3:Y:S08]  /*00b0*/  LDC.64 R10, c[0x0][0x380] ;  /* 0x0000e000ff0a7b82 */ /* 0x000ef00000000a00 */
[----:B------:R-:W4:Y:S01]  /*00c0*/  LDC.64 R12, c[0x0][0x388] ;  /* 0x0000e200ff0c7b82 */ /* 0x000f220000000a00 */
[----:B-1----:R-:W-:-:S12]  /*00d0*/  UIMAD UR4, UR4, UR5, URZ ;  /* 0x00000005040472a4 */ /* 0x002fd8000f8e02ff */
.L_x_0:
[----:B---3--:R-:W-:-:S04]  /*00e0*/  IMAD.WIDE R2, R0, 0x8, R10 ;  /* 0x0000000800027825 */ /* 0x008fc800078e020a */
[C---:B----4-:R-:W-:Y:S02]  /*00f0*/  IMAD.WIDE R4, R0.reuse, 0x8, R12 ;  /* 0x0000000800047825 */ /* 0x050fe400078e020c */
[----:B--2---:R-:W2:Y:S04]  /*0100*/  LDG.E.64 R2, desc[UR6][R2.64] ;  /* 0x0000000602027981 */ /* 0x004ea8000c1e1b00 */
[----:B------:R-:W2:Y:S01]  /*0110*/  LDG.E.64 R4, desc[UR6][R4.64] ;  /* 0x0000000604047981 */ /* 0x000ea2000c1e1b00 */
[C---:B01----:R-:W-:Y:S01]  /*0120*/  IMAD.WIDE R6, R0.reuse, 0x8, R14 ;  /* 0x0000000800067825 */ /* 0x043fe200078e020e */
[----:B------:R-:W-:Y:S02]  /*0130*/  IADD3 R0, PT, PT, R0, UR4, RZ ;  /* 0x0000000400007c10 */ /* 0x000fe4000fffe0ff */
[----:B--2---:R-:W-:-:S04]  /*0140*/  IADD3 R8, P0, PT, R2, -R4, RZ ;  /* 0x8000000402087210 */ /* 0x004fc80007f1e0ff */
[----:B------:R-:W-:Y:S02]  /*0150*/  IADD3.X R9, PT, PT, R3, ~R5, RZ, P0, !PT ;  /* 0x8000000503097210 */ /* 0x000fe400007fe4ff */
[----:B------:R-:W-:-:S03]  /*0160*/  ISETP.GE.AND P0, PT, R0, UR8, PT ;  /* 0x0000000800007c0c */ /* 0x000fc6000bf06270 */
[----:B------:R1:W-:Y:S10]  /*0170*/  STG.E.64 desc[UR6][R6.64], R8 ;  /* 0x0000000806007986 */ /* 0x0003f4000c101b06 */
[----:B------:R-:W-:Y:S05]  /*0180*/  @!P0 BRA `(.L_x_0) ;  /* 0xfffffffc00d48947 */ /* 0x000fea000383ffff */
[----:B------:R-:W-:Y:S05]  /*0190*/  EXIT ;  /* 0x000000000000794d */ /* 0x000fea0003800000 */
.L_x_1:
[----:B------:R-:W-:-:S00]  /*01a0*/  BRA `(.L_x_1) ;  /* 0xfffffffc00fc7947 */ /* 0x000fc0000383ffff */
[----:B------:R-:W-:-:S00]  /*01b0*/  NOP ;  /* 0x0000000000007918 */ /* 0x000fc00000000000 */
        /* <DEDUP_REMOVED lines=12> */
.L_x_8:


//--------------------- .text.sub_i32             --------------------------
	.section	.text.sub_i32,"ax",@progbits
	.align	128
        .global         sub_i32
        .type           sub_i32,@function
        .size           sub_i32,(.L_x_9 - sub_i32)
        .other          sub_i32,@"STO_CUDA_ENTRY STV_DEFAULT"
sub_i32:
.text.sub_i32:
        /* <DEDUP_REMOVED lines=14> */
.L_x_2:
[----:B---3--:R-:W-:-:S04]  /*00e0*/  IMAD.WIDE R2, R0, 0x4, R8 ;  /* 0x0000000400027825 */ /* 0x008fc800078e0208 */
[C---:B----4-:R-:W-:Y:S02]  /*00f0*/  IMAD.WIDE R4, R0.reuse, 0x4, R10 ;  /* 0x0000000400047825 */ /* 0x050fe400078e020a */
[----:B--2---:R-:W2:Y:S04]  /*0100*/  LDG.E R2, desc[UR6][R2.64] ;  /* 0x0000000602027981 */ /* 0x004ea8000c1e1900 */
[----:B------:R-:W2:Y:S01]  /*0110*/  LDG.E R5, desc[UR6][R4.64] ;  /* 0x0000000604057981 */ /* 0x000ea2000c1e1900 */
[C---:B01----:R-:W-:Y:S01]  /*0120*/  IMAD.WIDE R6, R0.reuse, 0x4, R12 ;  /* 0x0000000400067825 */ /* 0x043fe200078e020c */
[----:B------:R-:W-:-:S04]  /*0130*/  IADD3 R0, PT, PT, R0, UR4, RZ ;  /* 0x0000000400007c10 */ /* 0x000fc8000fffe0ff */
[----:B------:R-:W-:Y:S02]  /*0140*/  ISETP.GE.AND P0, PT, R0, UR8, PT ;  /* 0x0000000800007c0c */ /* 0x000fe4000bf06270 */
[----:B--2---:R-:W-:-:S05]  /*0150*/  IADD3 R15, PT, PT, R2, -R5, RZ ;  /* 0x80000005020f7210 */ /* 0x004fca0007ffe0ff */
[----:B------:R1:W-:Y:S06]  /*0160*/  STG.E desc[UR6][R6.64], R15 ;  /* 0x0000000f06007986 */ /* 0x0003ec000c101906 */
[----:B------:R-:W-:Y:S05]  /*0170*/  @!P0 BRA `(.L_x_2) ;  /* 0xfffffffc00d88947 */ /* 0x000fea000383ffff */
[----:B------:R-:W-:Y:S05]  /*0180*/  EXIT ;  /* 0x000000000000794d */ /* 0x000fea0003800000 */
.L_x_3:
        /* <DEDUP_REMOVED lines=15> */
.L_x_9:


//--------------------- .text.sub_f64             --------------------------
	.section	.text.sub_f64,"ax",@progbits
	.align	128
        .global         sub_f64
        .type           sub_f64,@function
        .size           sub_f64,(.L_x_10 - sub_f64)
        .other          sub_f64,@"STO_CUDA_ENTRY STV_DEFAULT"
sub_f64:
.text.sub_f64:
        /* <DEDUP_REMOVED lines=14> */
.L_x_4:
[----:B---3--:R-:W-:-:S04]  /*00e0*/  IMAD.WIDE R2, R0, 0x8, R10 ;  /* 0x0000000800027825 */ /* 0x008fc800078e020a */
[C---:B----4-:R-:W-:Y:S02]  /*00f0*/  IMAD.WIDE R4, R0.reuse, 0x8, R12 ;  /* 0x0000000800047825 */ /* 0x050fe400078e020c */
[----:B--2---:R-:W2:Y:S04]  /*0100*/  LDG.E.64 R2, desc[UR6][R2.64] ;  /* 0x0000000602027981 */ /* 0x004ea8000c1e1b00 */
[----:B------:R-:W2:Y:S01]  /*0110*/  LDG.E.64 R4, desc[UR6][R4.64] ;  /* 0x0000000604047981 */ /* 0x000ea2000c1e1b00 */
[C---:B01----:R-:W-:Y:S01]  /*0120*/  IMAD.WIDE R8, R0.reuse, 0x8, R14 ;  /* 0x0000000800087825 */ /* 0x043fe200078e020e */
[----:B------:R-:W-:-:S04]  /*0130*/  IADD3 R0, PT, PT, R0, UR4, RZ ;  /* 0x0000000400007c10 */ /* 0x000fc8000fffe0ff */
[----:B------:R-:W-:Y:S01]  /*0140*/  ISETP.GE.AND P0, PT, R0, UR8, PT ;  /* 0x0000000800007c0c */ /* 0x000fe2000bf06270 */
[----:B--2---:R-:W-:-:S07]  /*0150*/  DADD R6, R2, -R4 ;  /* 0x0000000002067229 */ /* 0x004fce0000000804 */
[----:B------:R1:W-:Y:S05]  /*0160*/  STG.E.64 desc[UR6][R8.64], R6 ;  /* 0x0000000608007986 */ /* 0x0003ea000c101b06 */
[----:B------:R-:W-:Y:S05]  /*0170*/  @!P0 BRA `(.L_x_4) ;  /* 0xfffffffc00d88947 */ /* 0x000fea000383ffff */
[----:B------:R-:W-:Y:S05]  /*0180*/  EXIT ;  /* 0x000000000000794d */ /* 0x000fea0003800000 */
.L_x_5:
        /* <DEDUP_REMOVED lines=15> */
.L_x_10:


//--------------------- .text.sub_f32             --------------------------
	.section	.text.sub_f32,"ax",@progbits
	.align	128
        .global         sub_f32
        .type           sub_f32,@function
        .size           sub_f32,(.L_x_11 - sub_f32)
        .other          sub_f32,@"STO_CUDA_ENTRY STV_DEFAULT"
sub_f32:
.text.sub_f32:
        /* <DEDUP_REMOVED lines=14> */
.L_x_6:
[----:B---3--:R-:W-:-:S04]  /*00e0*/  IMAD.WIDE R2, R0, 0x4, R8 ;  /* 0x0000000400027825 */ /* 0x008fc800078e0208 */
[C---:B----4-:R-:W-:Y:S02]  /*00f0*/  IMAD.WIDE R4, R0.reuse, 0x4, R10 ;  /* 0x0000000400047825 */ /* 0x050fe400078e020a */
[----:B--2---:R-:W2:Y:S04]  /*0100*/  LDG.E R2, desc[UR6][R2.64] ;  /* 0x0000000602027981 */ /* 0x004ea8000c1e1900 */
[----:B------:R-:W2:Y:S01]  /*0110*/  LDG.E R5, desc[UR6][R4.64] ;  /* 0x0000000604057981 */ /* 0x000ea2000c1e1900 */
[C---:B01----:R-:W-:Y:S01]  /*0120*/  IMAD.WIDE R6, R0.reuse, 0x4, R12 ;  /* 0x0000000400067825 */ /* 0x043fe200078e020c */
[----:B------:R-:W-:-:S04]  /*0130*/  IADD3 R0, PT, PT, R0, UR4, RZ ;  /* 0x0000000400007c10 */ /* 0x000fc8000fffe0ff */
[----:B------:R-:W-:Y:S01]  /*0140*/  ISETP.GE.AND P0, PT, R0, UR8, PT ;  /* 0x0000000800007c0c */ /* 0x000fe2000bf06270 */
[----:B--2---:R-:W-:-:S05]  /*0150*/  FADD R15, R2, -R5 ;  /* 0x80000005020f7221 */ /* 0x004fca0000000000 */
[----:B------:R1:W-:Y:S07]  /*0160*/  STG.E desc[UR6][R6.64], R15 ;  /* 0x0000000f06007986 */ /* 0x0003ee000c101906 */
[----:B------:R-:W-:Y:S05]  /*0170*/  @!P0 BRA `(.L_x_6) ;  /* 0xfffffffc00d88947 */ /* 0x000fea000383ffff */
[----:B------:R-:W-:Y:S05]  /*0180*/  EXIT ;  /* 0x000000000000794d */ /* 0x000fea0003800000 */
.L_x_7:
        /* <DEDUP_REMOVED lines=15> */
.L_x_11:


//--------------------- .nv.shared.reserved.0     --------------------------
	.section	.nv.shared.reserved.0,"aw",@nobits
	.weak		__nv_reservedSMEM_offset_0_alias
	.size		__nv_reservedSMEM_offset_0_alias, 0, 64
	.other		__nv_reservedSMEM_offset_0_alias,@"STO_CUDA_RESERVED_SHARED STV_DEFAULT"
__nv_reservedSMEM_offset_0_alias:
	.zero		0
	.zero		64


//--------------------- .nv.constant0.sub_i64     --------------------------
	.section	.nv.constant0.sub_i64,"a",@progbits
	.sectionflags	@""
	.align	4
.nv.constant0.sub_i64:
	.zero		924


//--------------------- .nv.constant0.sub_i32     --------------------------
	.section	.nv.constant0.sub_i32,"a",@progbits
	.sectionflags	@""
	.align	4
.nv.constant0.sub_i32:
	.zero		924


//--------------------- .nv.constant0.sub_f64     --------------------------
	.section	.nv.constant0.sub_f64,"a",@progbits
	.sectionflags	@""
	.align	4
.nv.constant0.sub_f64:
	.zero		924


//--------------------- .nv.constant0.sub_f32     --------------------------
	.section	.nv.constant0.sub_f32,"a",@progbits
	.sectionflags	@""
	.align	4
.nv.constant0.sub_f32:
	.zero		924


//--------------------- SYMBOLS --------------------------

	.type		.nv.reservedSmem.offset0,@object
	.size		.nv.reservedSmem.offset0,0x4
